//
// Generated by NVIDIA NVVM Compiler
//
// Compiler Build ID: CL-36424714
// Cuda compilation tools, release 13.0, V13.0.88
// Based on NVVM 20.0.0
//

.version 9.0
.target sm_100
.address_size 64

	// .globl	_Z16reciprocalKernelPfj

.visible .entry _Z16reciprocalKernelPfj(
	.param .u64 .ptr .align 1 _Z16reciprocalKernelPfj_param_0,
	.param .u32 _Z16reciprocalKernelPfj_param_1
)
{
	.reg .pred 	%p<2>;
	.reg .b32 	%r<6>;
	.reg .b32 	%f<4>;
	.reg .b64 	%rd<5>;

	ld.param.u64 	%rd1, [_Z16reciprocalKernelPfj_param_0];
	ld.param.u32 	%r2, [_Z16reciprocalKernelPfj_param_1];
	mov.u32 	%r3, %ctaid.x;
	mov.u32 	%r4, %ntid.x;
	mov.u32 	%r5, %tid.x;
	mad.lo.s32 	%r1, %r3, %r4, %r5;
	setp.ge.u32 	%p1, %r1, %r2;
	@%p1 bra 	$L__BB0_2;
	cvta.to.global.u64 	%rd2, %rd1;
	mul.wide.u32 	%rd3, %r1, 4;
	add.s64 	%rd4, %rd2, %rd3;
	ld.global.f32 	%f1, [%rd4];
	cvt.rn.f32.u32 	%f2, %r1;
	add.f32 	%f3, %f1, %f2;
	st.global.f32 	[%rd4], %f3;
$L__BB0_2:
	ret;

}


// ===== COMPILED SASS (sm_100) =====

	.target	sm_100

	.elftype	@"ET_EXEC"


//--------------------- .note.nv.tkinfo           --------------------------
	.section	.note.nv.tkinfo,"",@"SHT_NOTE"
	.sectionflags	@"SHF_NOTE_NV_TKINFO"
	.tkinfo
        /*0018*/ 	.word	0x00000002
        /*0030*/ 	.string	""
        /*0030*/ 	.string	"ptxas"
        /*0030*/ 	.string	"Cuda compilation tools, release 13.0, V13.0.88"
        /*0030*/ 	.string	"Build cuda_13.0.r13.0/compiler.36424714_0"
        /*0030*/ 	.string	"-arch sm_100 -m 64 "



//--------------------- .note.nv.cuinfo           --------------------------
	.section	.note.nv.cuinfo,"",@"SHT_NOTE"
	.sectionflags	@"SHF_NOTE_NV_CUINFO"
        /*0018*/ 	.short	0x0002
        /*001a*/ 	.short	0x0064
        /*001c*/ 	.short	0x0082
	.zero		2


//--------------------- .nv.info                  --------------------------
	.section	.nv.info,"",@"SHT_CUDA_INFO"
	.align	4


	//----- nvinfo : EIATTR_REGCOUNT
	.align		4
        /*0000*/ 	.byte	0x04, 0x2f
        /*0002*/ 	.short	(.L_1 - .L_0)
	.align		4
.L_0:
        /*0004*/ 	.word	index@(_Z16reciprocalKernelPfj)
        /*0008*/ 	.word	0x00000008


	//----- nvinfo : EIATTR_FRAME_SIZE
	.align		4
.L_1:
        /*000c*/ 	.byte	0x04, 0x11
        /*000e*/ 	.short	(.L_3 - .L_2)
	.align		4
.L_2:
        /*0010*/ 	.word	index@(_Z16reciprocalKernelPfj)
        /*0014*/ 	.word	0x00000000


	//----- nvinfo : EIATTR_MIN_STACK_SIZE
	.align		4
.L_3:
        /*0018*/ 	.byte	0x04, 0x12
        /*001a*/ 	.short	(.L_5 - .L_4)
	.align		4
.L_4:
        /*001c*/ 	.word	index@(_Z16reciprocalKernelPfj)
        /*0020*/ 	.word	0x00000000
.L_5:


//--------------------- .nv.compat                --------------------------
	.section	.nv.compat,"",@"SHT_CUDA_COMPAT_INFO"
	.align	4
        /*0000*/ 	.byte	0x02, 0x09, 0x00, 0x00, 0x02, 0x02, 0x01, 0x00, 0x02, 0x05, 0x05, 0x00, 0x03, 0x07, 0x01, 0x01
        /*0010*/ 	.byte	0x02, 0x03, 0x00, 0x00, 0x02, 0x06, 0x01, 0x00, 0x04, 0x0b, 0x08, 0x00, 0x09, 0x00, 0x00, 0x00
        /*0020*/ 	.byte	0x00, 0x00, 0x00, 0x00


//--------------------- .nv.info._Z16reciprocalKernelPfj --------------------------
	.section	.nv.info._Z16reciprocalKernelPfj,"",@"SHT_CUDA_INFO"
	.sectionflags	@""
	.align	4


	//----- nvinfo : EIATTR_CUDA_API_VERSION
	.align		4
        /*0000*/ 	.byte	0x04, 0x37
        /*0002*/ 	.short	(.L_7 - .L_6)
.L_6:
        /*0004*/ 	.word	0x00000082


	//----- nvinfo : EIATTR_KPARAM_INFO
	.align		4
.L_7:
        /*0008*/ 	.byte	0x04, 0x17
        /*000a*/ 	.short	(.L_9 - .L_8)
.L_8:
        /*000c*/ 	.word	0x00000000
        /*0010*/ 	.short	0x0001
        /*0012*/ 	.short	0x0008
        /*0014*/ 	.byte	0x00, 0xf0, 0x11, 0x00


	//----- nvinfo : EIATTR_KPARAM_INFO
	.align		4
.L_9:
        /*0018*/ 	.byte	0x04, 0x17
        /*001a*/ 	.short	(.L_11 - .L_10)
.L_10:
        /*001c*/ 	.word	0x00000000
        /*0020*/ 	.short	0x0000
        /*0022*/ 	.short	0x0000
        /*0024*/ 	.byte	0x00, 0xf5, 0x21, 0x00


	//----- nvinfo : EIATTR_SPARSE_MMA_MASK
	.align		4
.L_11:
        /*0028*/ 	.byte	0x03, 0x50
        /*002a*/ 	.short	0x0000


	//----- nvinfo : EIATTR_MAXREG_COUNT
	.align		4
        /*002c*/ 	.byte	0x03, 0x1b
        /*002e*/ 	.short	0x00ff


	//----- nvinfo : EIATTR_MERCURY_ISA_VERSION
	.align		4
        /*0030*/ 	.byte	0x03, 0x5f
        /*0032*/ 	.short	0x0101


	//----- nvinfo : EIATTR_VRC_CTA_INIT_COUNT
	.align		4
        /*0034*/ 	.byte	0x02, 0x4a
	.zero		1
	.zero		1


	//----- nvinfo : EIATTR_EXIT_INSTR_OFFSETS
	.align		4
        /*0038*/ 	.byte	0x04, 0x1c
        /*003a*/ 	.short	(.L_13 - .L_12)


	//   ....[0]....
.L_12:
        /*003c*/ 	.word	0x00000070


	//   ....[1]....
        /*0040*/ 	.word	0x000000f0


	//----- nvinfo : EIATTR_CBANK_PARAM_SIZE
	.align		4
.L_13:
        /*0044*/ 	.byte	0x03, 0x19
        /*0046*/ 	.short	0x000c


	//----- nvinfo : EIATTR_PARAM_CBANK
	.align		4
        /*0048*/ 	.byte	0x04, 0x0a
        /*004a*/ 	.short	(.L_15 - .L_14)
	.align		4
.L_14:
        /*004c*/ 	.word	index@(.nv.constant0._Z16reciprocalKernelPfj)
        /*0050*/ 	.short	0x0380
        /*0052*/ 	.short	0x000c


	//----- nvinfo : EIATTR_SW_WAR
	.align		4
.L_15:
        /*0054*/ 	.byte	0x04, 0x36
        /*0056*/ 	.short	(.L_17 - .L_16)
.L_16:
        /*0058*/ 	.word	0x00000008
.L_17:


//--------------------- .nv.callgraph             --------------------------
	.section	.nv.callgraph,"",@"SHT_CUDA_CALLGRAPH"
	.align	4
	.sectionentsize	8
	.align		4
        /*0000*/ 	.word	0x00000000
	.align		4
        /*0004*/ 	.word	0xffffffff
	.align		4
        /*0008*/ 	.word	0x00000000
	.align		4
        /*000c*/ 	.word	0xfffffffe
	.align		4
        /*0010*/ 	.word	0x00000000
	.align		4
        /*0014*/ 	.word	0xfffffffd
	.align		4
        /*0018*/ 	.word	0x00000000
	.align		4
        /*001c*/ 	.word	0xfffffffc


//--------------------- .text._Z16reciprocalKernelPfj --------------------------
	.section	.text._Z16reciprocalKernelPfj,"ax",@progbits
	.align	128
        .global         _Z16reciprocalKernelPfj
        .type           _Z16reciprocalKernelPfj,@function
        .size           _Z16reciprocalKernelPfj,(.L_x_1 - _Z16reciprocalKernelPfj)
        .other          _Z16reciprocalKernelPfj,@"STO_CUDA_ENTRY STV_DEFAULT"
_Z16reciprocalKernelPfj:
.text._Z16reciprocalKernelPfj:
[----:B------:R-:W-:Y:S01]  /*0000*/  LDC R1, c[0x0][0x37c] ;  /* 0x0000df00ff017b82 */ /* 0x000fe20000000800 */
[----:B------:R-:W0:Y:S07]  /*0010*/  S2R R0, SR_TID.X ;  /* 0x0000000000007919 */ /* 0x000e2e0000002100 */
[----:B------:R-:W0:Y:S01]  /*0020*/  S2UR UR4, SR_CTAID.X ;  /* 0x00000000000479c3 */ /* 0x000e220000002500 */
[----:B------:R-:W1:Y:S07]  /*0030*/  LDCU UR5, c[0x0][0x388] ;  /* 0x00007100ff0577ac */ /* 0x000e6e0008000800 */
[----:B------:R-:W0:Y:S02]  /*0040*/  LDC R5, c[0x0][0x360] ;  /* 0x0000d800ff057b82 */ /* 0x000e240000000800 */
[----:B0-----:R-:W-:-:S05]  /*0050*/  IMAD R5, R5, UR4, R0 ;  /* 0x0000000405057c24 */ /* 0x001fca000f8e0200 */
[----:B-1----:R-:W-:-:S13]  /*0060*/  ISETP.GE.U32.AND P0, PT, R5, UR5, PT ;  /* 0x0000000505007c0c */ /* 0x002fda000bf06070 */
[----:B------:R-:W-:Y:S05]  /*0070*/  @P0 EXIT ;  /* 0x000000000000094d */ /* 0x000fea0003800000 */
[----:B------:R-:W0:Y:S01]  /*0080*/  LDC.64 R2, c[0x0][0x380] ;  /* 0x0000e000ff027b82 */ /* 0x000e220000000a00 */
[----:B------:R-:W1:Y:S01]  /*0090*/  LDCU.64 UR4, c[0x0][0x358] ;  /* 0x00006b00ff0477ac */ /* 0x000e620008000a00 */
[----:B0-----:R-:W-:-:S05]  /*00a0*/  IMAD.WIDE.U32 R2, R5, 0x4, R2 ;  /* 0x0000000405027825 */ /* 0x001fca00078e0002 */
[----:B-1----:R-:W2:Y:S01]  /*00b0*/  LDG.E R0, desc[UR4][R2.64] ;  /* 0x0000000402007981 */ /* 0x002ea2000c1e1900 */
[----:B------:R-:W-:-:S05]  /*00c0*/  I2FP.F32.U32 R5, R5 ;  /* 0x0000000500057245 */ /* 0x000fca0000201000 */
[----:B--2---:R-:W-:-:S05]  /*00d0*/  FADD R5, R0, R5 ;  /* 0x0000000500057221 */ /* 0x004fca0000000000 */
[----:B------:R-:W-:Y:S01]  /*00e0*/  STG.E desc[UR4][R2.64], R5 ;  /* 0x0000000502007986 */ /* 0x000fe2000c101904 */
[----:B------:R-:W-:Y:S05]  /*00f0*/  EXIT ;  /* 0x000000000000794d */ /* 0x000fea0003800000 */
.L_x_0:
[----:B------:R-:W-:-:S00]  /*0100*/  BRA `(.L_x_0) ;  /* 0xfffffffc00fc7947 */ /* 0x000fc0000383ffff */
[----:B------:R-:W-:-:S00]  /*0110*/  NOP ;  /* 0x0000000000007918 */ /* 0x000fc00000000000 */
        /* <DEDUP_REMOVED lines=14> */
.L_x_1:


//--------------------- .nv.shared.reserved.0     --------------------------
	.section	.nv.shared.reserved.0,"aw",@nobits
	.weak		__nv_reservedSMEM_offset_0_alias
	.size		__nv_reservedSMEM_offset_0_alias, 0, 64
	.other		__nv_reservedSMEM_offset_0_alias,@"STO_CUDA_RESERVED_SHARED STV_DEFAULT"
__nv_reservedSMEM_offset_0_alias:
	.zero		0
	.zero		64


//--------------------- .nv.constant0._Z16reciprocalKernelPfj --------------------------
	.section	.nv.constant0._Z16reciprocalKernelPfj,"a",@progbits
	.sectionflags	@""
	.align	4
.nv.constant0._Z16reciprocalKernelPfj:
	.zero		908


//--------------------- SYMBOLS --------------------------

	.type		.nv.reservedSmem.offset0,@object
	.size		.nv.reservedSmem.offset0,0x4
